//
// Generated by NVIDIA NVVM Compiler
//
// Compiler Build ID: CL-36424714
// Cuda compilation tools, release 13.0, V13.0.88
// Based on NVVM 20.0.0
//

.version 9.0
.target sm_100
.address_size 64

	// .globl	_Z22MatMulKernelCornerTunePfS_S_i
// _ZZ22MatMulKernelCornerTunePfS_S_iE3Mds has been demoted
// _ZZ22MatMulKernelCornerTunePfS_S_iE3Nds has been demoted

.visible .entry _Z22MatMulKernelCornerTunePfS_S_i(
	.param .u64 .ptr .align 1 _Z22MatMulKernelCornerTunePfS_S_i_param_0,
	.param .u64 .ptr .align 1 _Z22MatMulKernelCornerTunePfS_S_i_param_1,
	.param .u64 .ptr .align 1 _Z22MatMulKernelCornerTunePfS_S_i_param_2,
	.param .u32 _Z22MatMulKernelCornerTunePfS_S_i_param_3
)
{
	.reg .pred 	%p<6>;
	.reg .b32 	%r<35>;
	.reg .b32 	%f<67>;
	.reg .b64 	%rd<13>;
	// demoted variable
	.shared .align 4 .b8 _ZZ22MatMulKernelCornerTunePfS_S_iE3Mds[1024];
	// demoted variable
	.shared .align 4 .b8 _ZZ22MatMulKernelCornerTunePfS_S_iE3Nds[1024];
	ld.param.u64 	%rd3, [_Z22MatMulKernelCornerTunePfS_S_i_param_0];
	ld.param.u64 	%rd4, [_Z22MatMulKernelCornerTunePfS_S_i_param_1];
	ld.param.u64 	%rd5, [_Z22MatMulKernelCornerTunePfS_S_i_param_2];
	ld.param.u32 	%r14, [_Z22MatMulKernelCornerTunePfS_S_i_param_3];
	mov.u32 	%r15, %ctaid.x;
	mov.u32 	%r16, %ctaid.y;
	mov.u32 	%r1, %tid.x;
	mov.u32 	%r2, %tid.y;
	shl.b32 	%r17, %r16, 4;
	add.s32 	%r3, %r17, %r2;
	shl.b32 	%r18, %r15, 4;
	add.s32 	%r4, %r18, %r1;
	add.s32 	%r5, %r18, %r2;
	cvt.rn.f32.s32 	%f10, %r14;
	mul.f32 	%f11, %f10, 0f3D800000;
	cvt.rpi.f32.f32 	%f1, %f11;
	setp.leu.f32 	%p1, %f1, 0f00000000;
	mov.f32 	%f66, 0f00000000;
	@%p1 bra 	$L__BB0_7;
	shl.b32 	%r20, %r2, 6;
	mov.u32 	%r21, _ZZ22MatMulKernelCornerTunePfS_S_iE3Mds;
	add.s32 	%r6, %r21, %r20;
	shl.b32 	%r22, %r1, 2;
	add.s32 	%r7, %r6, %r22;
	mul.lo.s32 	%r8, %r14, %r3;
	mov.u32 	%r23, _ZZ22MatMulKernelCornerTunePfS_S_iE3Nds;
	add.s32 	%r10, %r23, %r22;
	add.s32 	%r9, %r10, %r20;
	cvta.to.global.u64 	%rd1, %rd3;
	cvta.to.global.u64 	%rd2, %rd4;
	mov.f32 	%f66, 0f00000000;
	mov.b32 	%r34, 0;
$L__BB0_2:
	shl.b32 	%r24, %r34, 4;
	add.s32 	%r25, %r24, %r1;
	max.s32 	%r26, %r3, %r25;
	setp.ge.s32 	%p2, %r26, %r14;
	mov.f32 	%f64, 0f00000000;
	@%p2 bra 	$L__BB0_4;
	add.s32 	%r27, %r25, %r8;
	mul.wide.s32 	%rd6, %r27, 4;
	add.s64 	%rd7, %rd1, %rd6;
	ld.global.f32 	%f64, [%rd7];
$L__BB0_4:
	st.shared.f32 	[%r7], %f64;
	max.s32 	%r29, %r25, %r5;
	setp.ge.s32 	%p3, %r29, %r14;
	mov.f32 	%f65, 0f00000000;
	@%p3 bra 	$L__BB0_6;
	mad.lo.s32 	%r30, %r25, %r14, %r5;
	mul.wide.s32 	%rd8, %r30, 4;
	add.s64 	%rd9, %rd2, %rd8;
	ld.global.f32 	%f65, [%rd9];
$L__BB0_6:
	st.shared.f32 	[%r9], %f65;
	bar.sync 	0;
	ld.shared.f32 	%f15, [%r6];
	ld.shared.f32 	%f16, [%r10];
	fma.rn.f32 	%f17, %f15, %f16, %f66;
	ld.shared.f32 	%f18, [%r6+4];
	ld.shared.f32 	%f19, [%r10+64];
	fma.rn.f32 	%f20, %f18, %f19, %f17;
	ld.shared.f32 	%f21, [%r6+8];
	ld.shared.f32 	%f22, [%r10+128];
	fma.rn.f32 	%f23, %f21, %f22, %f20;
	ld.shared.f32 	%f24, [%r6+12];
	ld.shared.f32 	%f25, [%r10+192];
	fma.rn.f32 	%f26, %f24, %f25, %f23;
	ld.shared.f32 	%f27, [%r6+16];
	ld.shared.f32 	%f28, [%r10+256];
	fma.rn.f32 	%f29, %f27, %f28, %f26;
	ld.shared.f32 	%f30, [%r6+20];
	ld.shared.f32 	%f31, [%r10+320];
	fma.rn.f32 	%f32, %f30, %f31, %f29;
	ld.shared.f32 	%f33, [%r6+24];
	ld.shared.f32 	%f34, [%r10+384];
	fma.rn.f32 	%f35, %f33, %f34, %f32;
	ld.shared.f32 	%f36, [%r6+28];
	ld.shared.f32 	%f37, [%r10+448];
	fma.rn.f32 	%f38, %f36, %f37, %f35;
	ld.shared.f32 	%f39, [%r6+32];
	ld.shared.f32 	%f40, [%r10+512];
	fma.rn.f32 	%f41, %f39, %f40, %f38;
	ld.shared.f32 	%f42, [%r6+36];
	ld.shared.f32 	%f43, [%r10+576];
	fma.rn.f32 	%f44, %f42, %f43, %f41;
	ld.shared.f32 	%f45, [%r6+40];
	ld.shared.f32 	%f46, [%r10+640];
	fma.rn.f32 	%f47, %f45, %f46, %f44;
	ld.shared.f32 	%f48, [%r6+44];
	ld.shared.f32 	%f49, [%r10+704];
	fma.rn.f32 	%f50, %f48, %f49, %f47;
	ld.shared.f32 	%f51, [%r6+48];
	ld.shared.f32 	%f52, [%r10+768];
	fma.rn.f32 	%f53, %f51, %f52, %f50;
	ld.shared.f32 	%f54, [%r6+52];
	ld.shared.f32 	%f55, [%r10+832];
	fma.rn.f32 	%f56, %f54, %f55, %f53;
	ld.shared.f32 	%f57, [%r6+56];
	ld.shared.f32 	%f58, [%r10+896];
	fma.rn.f32 	%f59, %f57, %f58, %f56;
	ld.shared.f32 	%f60, [%r6+60];
	ld.shared.f32 	%f61, [%r10+960];
	fma.rn.f32 	%f66, %f60, %f61, %f59;
	bar.sync 	0;
	add.s32 	%r34, %r34, 1;
	cvt.rn.f32.u32 	%f62, %r34;
	setp.gt.f32 	%p4, %f1, %f62;
	@%p4 bra 	$L__BB0_2;
$L__BB0_7:
	max.s32 	%r32, %r3, %r4;
	setp.ge.s32 	%p5, %r32, %r14;
	@%p5 bra 	$L__BB0_9;
	mad.lo.s32 	%r33, %r14, %r3, %r4;
	cvta.to.global.u64 	%rd10, %rd5;
	mul.wide.u32 	%rd11, %r33, 4;
	add.s64 	%rd12, %rd10, %rd11;
	st.global.f32 	[%rd12], %f66;
$L__BB0_9:
	ret;

}


// ===== COMPILED SASS (sm_100) =====

	.target	sm_100

	.elftype	@"ET_EXEC"


//--------------------- .note.nv.tkinfo           --------------------------
	.section	.note.nv.tkinfo,"",@"SHT_NOTE"
	.sectionflags	@"SHF_NOTE_NV_TKINFO"
	.tkinfo
        /*0018*/ 	.word	0x00000002
        /*0030*/ 	.string	""
        /*0030*/ 	.string	"ptxas"
        /*0030*/ 	.string	"Cuda compilation tools, release 13.0, V13.0.88"
        /*0030*/ 	.string	"Build cuda_13.0.r13.0/compiler.36424714_0"
        /*0030*/ 	.string	"-arch sm_100 -m 64 "



//--------------------- .note.nv.cuinfo           --------------------------
	.section	.note.nv.cuinfo,"",@"SHT_NOTE"
	.sectionflags	@"SHF_NOTE_NV_CUINFO"
        /*0018*/ 	.short	0x0002
        /*001a*/ 	.short	0x0064
        /*001c*/ 	.short	0x0082
	.zero		2


//--------------------- .nv.info                  --------------------------
	.section	.nv.info,"",@"SHT_CUDA_INFO"
	.align	4


	//----- nvinfo : EIATTR_REGCOUNT
	.align		4
        /*0000*/ 	.byte	0x04, 0x2f
        /*0002*/ 	.short	(.L_1 - .L_0)
	.align		4
.L_0:
        /*0004*/ 	.word	index@(_Z22MatMulKernelCornerTunePfS_S_i)
        /*0008*/ 	.word	0x00000020


	//----- nvinfo : EIATTR_FRAME_SIZE
	.align		4
.L_1:
        /*000c*/ 	.byte	0x04, 0x11
        /*000e*/ 	.short	(.L_3 - .L_2)
	.align		4
.L_2:
        /*0010*/ 	.word	index@(_Z22MatMulKernelCornerTunePfS_S_i)
        /*0014*/ 	.word	0x00000000


	//----- nvinfo : EIATTR_MIN_STACK_SIZE
	.align		4
.L_3:
        /*0018*/ 	.byte	0x04, 0x12
        /*001a*/ 	.short	(.L_5 - .L_4)
	.align		4
.L_4:
        /*001c*/ 	.word	index@(_Z22MatMulKernelCornerTunePfS_S_i)
        /*0020*/ 	.word	0x00000000
.L_5:


//--------------------- .nv.compat                --------------------------
	.section	.nv.compat,"",@"SHT_CUDA_COMPAT_INFO"
	.align	4
        /*0000*/ 	.byte	0x02, 0x09, 0x00, 0x00, 0x02, 0x02, 0x01, 0x00, 0x02, 0x05, 0x05, 0x00, 0x03, 0x07, 0x01, 0x01
        /*0010*/ 	.byte	0x02, 0x03, 0x00, 0x00, 0x02, 0x06, 0x01, 0x00, 0x04, 0x0b, 0x08, 0x00, 0x09, 0x00, 0x00, 0x00
        /*0020*/ 	.byte	0x00, 0x00, 0x00, 0x00


//--------------------- .nv.info._Z22MatMulKernelCornerTunePfS_S_i --------------------------
	.section	.nv.info._Z22MatMulKernelCornerTunePfS_S_i,"",@"SHT_CUDA_INFO"
	.sectionflags	@""
	.align	4


	//----- nvinfo : EIATTR_CUDA_API_VERSION
	.align		4
        /*0000*/ 	.byte	0x04, 0x37
        /*0002*/ 	.short	(.L_7 - .L_6)
.L_6:
        /*0004*/ 	.word	0x00000082


	//----- nvinfo : EIATTR_KPARAM_INFO
	.align		4
.L_7:
        /*0008*/ 	.byte	0x04, 0x17
        /*000a*/ 	.short	(.L_9 - .L_8)
.L_8:
        /*000c*/ 	.word	0x00000000
        /*0010*/ 	.short	0x0003
        /*0012*/ 	.short	0x0018
        /*0014*/ 	.byte	0x00, 0xf0, 0x11, 0x00


	//----- nvinfo : EIATTR_KPARAM_INFO
	.align		4
.L_9:
        /*0018*/ 	.byte	0x04, 0x17
        /*001a*/ 	.short	(.L_11 - .L_10)
.L_10:
        /*001c*/ 	.word	0x00000000
        /*0020*/ 	.short	0x0002
        /*0022*/ 	.short	0x0010
        /*0024*/ 	.byte	0x00, 0xf5, 0x21, 0x00


	//----- nvinfo : EIATTR_KPARAM_INFO
	.align		4
.L_11:
        /*0028*/ 	.byte	0x04, 0x17
        /*002a*/ 	.short	(.L_13 - .L_12)
.L_12:
        /*002c*/ 	.word	0x00000000
        /*0030*/ 	.short	0x0001
        /*0032*/ 	.short	0x0008
        /*0034*/ 	.byte	0x00, 0xf5, 0x21, 0x00


	//----- nvinfo : EIATTR_KPARAM_INFO
	.align		4
.L_13:
        /*0038*/ 	.byte	0x04, 0x17
        /*003a*/ 	.short	(.L_15 - .L_14)
.L_14:
        /*003c*/ 	.word	0x00000000
        /*0040*/ 	.short	0x0000
        /*0042*/ 	.short	0x0000
        /*0044*/ 	.byte	0x00, 0xf5, 0x21, 0x00


	//----- nvinfo : EIATTR_SPARSE_MMA_MASK
	.align		4
.L_15:
        /*0048*/ 	.byte	0x03, 0x50
        /*004a*/ 	.short	0x0000


	//----- nvinfo : EIATTR_MAXREG_COUNT
	.align		4
        /*004c*/ 	.byte	0x03, 0x1b
        /*004e*/ 	.short	0x00ff


	//----- nvinfo : EIATTR_NUM_BARRIERS
	.align		4
        /*0050*/ 	.byte	0x02, 0x4c
        /*0052*/ 	.byte	0x01
	.zero		1


	//----- nvinfo : EIATTR_MERCURY_ISA_VERSION
	.align		4
        /*0054*/ 	.byte	0x03, 0x5f
        /*0056*/ 	.short	0x0101


	//----- nvinfo : EIATTR_VRC_CTA_INIT_COUNT
	.align		4
        /*0058*/ 	.byte	0x02, 0x4a
	.zero		1
	.zero		1


	//----- nvinfo : EIATTR_EXIT_INSTR_OFFSETS
	.align		4
        /*005c*/ 	.byte	0x04, 0x1c
        /*005e*/ 	.short	(.L_17 - .L_16)


	//   ....[0]....
.L_16:
        /*0060*/ 	.word	0x000005a0


	//   ....[1]....
        /*0064*/ 	.word	0x000005f0


	//----- nvinfo : EIATTR_CBANK_PARAM_SIZE
	.align		4
.L_17:
        /*0068*/ 	.byte	0x03, 0x19
        /*006a*/ 	.short	0x001c


	//----- nvinfo : EIATTR_PARAM_CBANK
	.align		4
        /*006c*/ 	.byte	0x04, 0x0a
        /*006e*/ 	.short	(.L_19 - .L_18)
	.align		4
.L_18:
        /*0070*/ 	.word	index@(.nv.constant0._Z22MatMulKernelCornerTunePfS_S_i)
        /*0074*/ 	.short	0x0380
        /*0076*/ 	.short	0x001c


	//----- nvinfo : EIATTR_SW_WAR
	.align		4
.L_19:
        /*0078*/ 	.byte	0x04, 0x36
        /*007a*/ 	.short	(.L_21 - .L_20)
.L_20:
        /*007c*/ 	.word	0x00000008
.L_21:


//--------------------- .nv.callgraph             --------------------------
	.section	.nv.callgraph,"",@"SHT_CUDA_CALLGRAPH"
	.align	4
	.sectionentsize	8
	.align		4
        /*0000*/ 	.word	0x00000000
	.align		4
        /*0004*/ 	.word	0xffffffff
	.align		4
        /*0008*/ 	.word	0x00000000
	.align		4
        /*000c*/ 	.word	0xfffffffe
	.align		4
        /*0010*/ 	.word	0x00000000
	.align		4
        /*0014*/ 	.word	0xfffffffd
	.align		4
        /*0018*/ 	.word	0x00000000
	.align		4
        /*001c*/ 	.word	0xfffffffc


//--------------------- .text._Z22MatMulKernelCornerTunePfS_S_i --------------------------
	.section	.text._Z22MatMulKernelCornerTunePfS_S_i,"ax",@progbits
	.align	128
        .global         _Z22MatMulKernelCornerTunePfS_S_i
        .type           _Z22MatMulKernelCornerTunePfS_S_i,@function
        .size           _Z22MatMulKernelCornerTunePfS_S_i,(.L_x_3 - _Z22MatMulKernelCornerTunePfS_S_i)
        .other          _Z22MatMulKernelCornerTunePfS_S_i,@"STO_CUDA_ENTRY STV_DEFAULT"
_Z22MatMulKernelCornerTunePfS_S_i:
.text._Z22MatMulKernelCornerTunePfS_S_i:
[----:B------:R-:W-:Y:S01]  /*0000*/  LDC R1, c[0x0][0x37c] ;  /* 0x0000df00ff017b82 */ /* 0x000fe20000000800 */
[----:B------:R-:W0:Y:S01]  /*0010*/  LDCU UR4, c[0x0][0x398] ;  /* 0x00007300ff0477ac */ /* 0x000e220008000800 */
[----:B------:R-:W1:Y:S01]  /*0020*/  S2R R3, SR_CTAID.Y ;  /* 0x0000000000037919 */ /* 0x000e620000002600 */
[----:B------:R-:W-:Y:S01]  /*0030*/  HFMA2 R21, -RZ, RZ, 0, 0 ;  /* 0x00000000ff157431 */ /* 0x000fe200000001ff */
[----:B------:R-:W2:Y:S01]  /*0040*/  LDCU.64 UR8, c[0x0][0x358] ;  /* 0x00006b00ff0877ac */ /* 0x000ea20008000a00 */
[----:B------:R-:W1:Y:S01]  /*0050*/  S2R R4, SR_TID.Y ;  /* 0x0000000000047919 */ /* 0x000e620000002200 */
[----:B------:R-:W3:Y:S01]  /*0060*/  S2R R15, SR_CTAID.X ;  /* 0x00000000000f7919 */ /* 0x000ee20000002500 */
[----:B------:R-:W3:Y:S01]  /*0070*/  S2R R0, SR_TID.X ;  /* 0x0000000000007919 */ /* 0x000ee20000002100 */
[----:B0-----:R-:W-:-:S05]  /*0080*/  I2FP.F32.S32 R2, UR4 ;  /* 0x0000000400027c45 */ /* 0x001fca0008201400 */
[----:B------:R-:W-:-:S06]  /*0090*/  FMUL R2, R2, 0.0625 ;  /* 0x3d80000002027820 */ /* 0x000fcc0000400000 */
[----:B------:R-:W0:Y:S01]  /*00a0*/  FRND.CEIL R2, R2 ;  /* 0x0000000200027307 */ /* 0x000e220000209000 */
[----:B-1----:R-:W-:Y:S02]  /*00b0*/  LEA R3, R3, R4, 0x4 ;  /* 0x0000000403037211 */ /* 0x002fe400078e20ff */
[----:B0-----:R-:W-:Y:S02]  /*00c0*/  FSETP.GT.AND P0, PT, R2, RZ, PT ;  /* 0x000000ff0200720b */ /* 0x001fe40003f04000 */
[C---:B---3--:R-:W-:Y:S02]  /*00d0*/  LEA R12, R15.reuse, R0, 0x4 ;  /* 0x000000000f0c7211 */ /* 0x048fe400078e20ff */
[----:B------:R-:W-:Y:S02]  /*00e0*/  LEA R15, R15, R4, 0x4 ;  /* 0x000000040f0f7211 */ /* 0x000fe400078e20ff */
[----:B------:R-:W-:-:S07]  /*00f0*/  VIMNMX R14, PT, PT, R3, R12, !PT ;  /* 0x0000000c030e7248 */ /* 0x000fce0007fe0100 */
[----:B--2---:R-:W-:Y:S05]  /*0100*/  @!P0 BRA `(.L_x_0) ;  /* 0x0000000400208947 */ /* 0x004fea0003800000 */
[----:B------:R-:W0:Y:S01]  /*0110*/  S2UR UR6, SR_CgaCtaId ;  /* 0x00000000000679c3 */ /* 0x000e220000008800 */
[----:B------:R-:W-:Y:S01]  /*0120*/  UMOV UR4, 0x400 ;  /* 0x0000040000047882 */ /* 0x000fe20000000000 */
[----:B------:R-:W-:Y:S01]  /*0130*/  MOV R21, RZ ;  /* 0x000000ff00157202 */ /* 0x000fe20000000f00 */
[----:B------:R-:W-:Y:S01]  /*0140*/  UIADD3 UR5, UPT, UPT, UR4, 0x400, URZ ;  /* 0x0000040004057890 */ /* 0x000fe2000fffe0ff */
[----:B------:R-:W-:Y:S01]  /*0150*/  MOV R19, RZ ;  /* 0x000000ff00137202 */ /* 0x000fe20000000f00 */
[----:B------:R-:W1:Y:S01]  /*0160*/  LDCU UR7, c[0x0][0x398] ;  /* 0x00007300ff0777ac */ /* 0x000e620008000800 */
[----:B0-----:R-:W-:Y:S02]  /*0170*/  ULEA UR4, UR6, UR4, 0x18 ;  /* 0x0000000406047291 */ /* 0x001fe4000f8ec0ff */
[----:B------:R-:W-:-:S04]  /*0180*/  ULEA UR5, UR6, UR5, 0x18 ;  /* 0x0000000506057291 */ /* 0x000fc8000f8ec0ff */
[----:B------:R-:W-:Y:S02]  /*0190*/  LEA R17, R4, UR4, 0x6 ;  /* 0x0000000404117c11 */ /* 0x000fe4000f8e30ff */
[C---:B------:R-:W-:Y:S02]  /*01a0*/  LEA R16, R0.reuse, UR5, 0x2 ;  /* 0x0000000500107c11 */ /* 0x040fe4000f8e10ff */
[----:B------:R-:W-:Y:S02]  /*01b0*/  LEA R18, R0, R17, 0x2 ;  /* 0x0000001100127211 */ /* 0x000fe400078e10ff */
[----:B-1----:R-:W-:-:S07]  /*01c0*/  LEA R13, R4, R16, 0x6 ;  /* 0x00000010040d7211 */ /* 0x002fce00078e30ff */
.L_x_1:
[----:B------:R-:W-:Y:S01]  /*01d0*/  LEA R8, R19, R0, 0x4 ;  /* 0x0000000013087211 */ /* 0x000fe200078e20ff */
[----:B------:R-:W-:Y:S01]  /*01e0*/  UMOV UR4, UR7 ;  /* 0x0000000700047c82 */ /* 0x000fe20008000000 */
[----:B------:R-:W-:Y:S01]  /*01f0*/  HFMA2 R29, -RZ, RZ, 0, 0 ;  /* 0x00000000ff1d7431 */ /* 0x000fe200000001ff */
[----:B------:R-:W-:Y:S02]  /*0200*/  MOV R22, RZ ;  /* 0x000000ff00167202 */ /* 0x000fe40000000f00 */
[-C--:B------:R-:W-:Y:S02]  /*0210*/  VIMNMX R4, PT, PT, R3, R8.reuse, !PT ;  /* 0x0000000803047248 */ /* 0x080fe40007fe0100 */
[----:B------:R-:W-:Y:S02]  /*0220*/  VIMNMX R5, PT, PT, R15, R8, !PT ;  /* 0x000000080f057248 */ /* 0x000fe40007fe0100 */
[----:B------:R-:W-:Y:S02]  /*0230*/  ISETP.GE.AND P0, PT, R4, UR4, PT ;  /* 0x0000000404007c0c */ /* 0x000fe4000bf06270 */
[----:B------:R-:W-:-:S11]  /*0240*/  ISETP.GE.AND P1, PT, R5, UR4, PT ;  /* 0x0000000405007c0c */ /* 0x000fd6000bf26270 */
[----:B------:R-:W0:Y:S01]  /*0250*/  @!P0 LDC.64 R4, c[0x0][0x380] ;  /* 0x0000e000ff048b82 */ /* 0x000e220000000a00 */
[----:B------:R-:W-:Y:S02]  /*0260*/  @!P0 IMAD R9, R3, UR4, R8 ;  /* 0x0000000403098c24 */ /* 0x000fe4000f8e0208 */
[----:B------:R-:W-:-:S05]  /*0270*/  @!P1 IMAD R25, R8, UR4, R15 ;  /* 0x0000000408199c24 */ /* 0x000fca000f8e020f */
[----:B------:R-:W1:Y:S01]  /*0280*/  @!P1 LDC.64 R6, c[0x0][0x388] ;  /* 0x0000e200ff069b82 */ /* 0x000e620000000a00 */
[----:B0-----:R-:W-:-:S05]  /*0290*/  @!P0 IMAD.WIDE R4, R9, 0x4, R4 ;  /* 0x0000000409048825 */ /* 0x001fca00078e0204 */
[----:B------:R-:W2:Y:S01]  /*02a0*/  @!P0 LDG.E R29, desc[UR8][R4.64] ;  /* 0x00000008041d8981 */ /* 0x000ea2000c1e1900 */
[----:B-1----:R-:W-:-:S05]  /*02b0*/  @!P1 IMAD.WIDE R24, R25, 0x4, R6 ;  /* 0x0000000419189825 */ /* 0x002fca00078e0206 */
[----:B------:R-:W3:Y:S01]  /*02c0*/  @!P1 LDG.E R22, desc[UR8][R24.64] ;  /* 0x0000000818169981 */ /* 0x000ee2000c1e1900 */
[----:B------:R-:W-:-:S03]  /*02d0*/  IADD3 R19, PT, PT, R19, 0x1, RZ ;  /* 0x0000000113137810 */ /* 0x000fc60007ffe0ff */
[----:B--2---:R-:W-:Y:S04]  /*02e0*/  STS [R18], R29 ;  /* 0x0000001d12007388 */ /* 0x004fe80000000800 */
[----:B---3--:R-:W-:Y:S01]  /*02f0*/  STS [R13], R22 ;  /* 0x000000160d007388 */ /* 0x008fe20000000800 */
[----:B------:R-:W-:Y:S06]  /*0300*/  BAR.SYNC.DEFER_BLOCKING 0x0 ;  /* 0x0000000000007b1d */ /* 0x000fec0000010000 */
[----:B------:R-:W-:Y:S04]  /*0310*/  LDS R28, [R16] ;  /* 0x00000000101c7984 */ /* 0x000fe80000000800 */
[----:B------:R-:W0:Y:S04]  /*0320*/  LDS.128 R8, [R17] ;  /* 0x0000000011087984 */ /* 0x000e280000000c00 */
[----:B------:R-:W1:Y:S04]  /*0330*/  LDS R29, [R16+0x40] ;  /* 0x00004000101d7984 */ /* 0x000e680000000800 */
[----:B------:R-:W2:Y:S04]  /*0340*/  LDS R27, [R16+0x80] ;  /* 0x00008000101b7984 */ /* 0x000ea80000000800 */
[----:B------:R-:W3:Y:S04]  /*0350*/  LDS R26, [R16+0xc0] ;  /* 0x0000c000101a7984 */ /* 0x000ee80000000800 */
[----:B------:R-:W-:Y:S04]  /*0360*/  LDS R23, [R16+0x100] ;  /* 0x0001000010177984 */ /* 0x000fe80000000800 */
[----:B------:R-:W4:Y:S04]  /*0370*/  LDS.128 R4, [R17+0x10] ;  /* 0x0000100011047984 */ /* 0x000f280000000c00 */
[----:B------:R-:W5:Y:S04]  /*0380*/  LDS R20, [R16+0x140] ;  /* 0x0001400010147984 */ /* 0x000f680000000800 */
[----:B------:R-:W5:Y:S04]  /*0390*/  LDS R25, [R16+0x180] ;  /* 0x0001800010197984 */ /* 0x000f680000000800 */
[----:B------:R-:W5:Y:S04]  /*03a0*/  LDS R22, [R16+0x1c0] ;  /* 0x0001c00010167984 */ /* 0x000f680000000800 */
[----:B------:R-:W-:Y:S01]  /*03b0*/  LDS R24, [R16+0x240] ;  /* 0x0002400010187984 */ /* 0x000fe20000000800 */
[----:B0-----:R-:W-:-:S03]  /*03c0*/  FFMA R8, R8, R28, R21 ;  /* 0x0000001c08087223 */ /* 0x001fc60000000015 */
[----:B------:R-:W-:Y:S01]  /*03d0*/  LDS R21, [R16+0x200] ;  /* 0x0002000010157984 */ /* 0x000fe20000000800 */
[----:B-1----:R-:W-:-:S04]  /*03e0*/  FFMA R8, R29, R9, R8 ;  /* 0x000000091d087223 */ /* 0x002fc80000000008 */
[----:B--2---:R-:W-:-:S04]  /*03f0*/  FFMA R27, R27, R10, R8 ;  /* 0x0000000a1b1b7223 */ /* 0x004fc80000000008 */
[----:B---3--:R-:W-:Y:S02]  /*0400*/  FFMA R27, R26, R11, R27 ;  /* 0x0000000b1a1b7223 */ /* 0x008fe4000000001b */
[----:B------:R-:W0:Y:S02]  /*0410*/  LDS.128 R8, [R17+0x20] ;  /* 0x0000200011087984 */ /* 0x000e240000000c00 */
[----:B----4-:R-:W-:-:S04]  /*0420*/  FFMA R23, R4, R23, R27 ;  /* 0x0000001704177223 */ /* 0x010fc8000000001b */
[----:B-----5:R-:W-:Y:S02]  /*0430*/  FFMA R20, R20, R5, R23 ;  /* 0x0000000514147223 */ /* 0x020fe40000000017 */
[----:B------:R-:W1:Y:S02]  /*0440*/  LDS R23, [R16+0x280] ;  /* 0x0002800010177984 */ /* 0x000e640000000800 */
[----:B------:R-:W-:Y:S02]  /*0450*/  FFMA R25, R25, R6, R20 ;  /* 0x0000000619197223 */ /* 0x000fe40000000014 */
[----:B------:R-:W2:Y:S02]  /*0460*/  LDS R20, [R16+0x2c0] ;  /* 0x0002c00010147984 */ /* 0x000ea40000000800 */
[----:B------:R-:W-:Y:S02]  /*0470*/  FFMA R27, R22, R7, R25 ;  /* 0x00000007161b7223 */ /* 0x000fe40000000019 */
[----:B------:R-:W-:Y:S04]  /*0480*/  LDS R25, [R16+0x300] ;  /* 0x0003000010197984 */ /* 0x000fe80000000800 */
[----:B------:R-:W3:Y:S04]  /*0490*/  LDS.128 R4, [R17+0x30] ;  /* 0x0000300011047984 */ /* 0x000ee80000000c00 */
[----:B------:R-:W4:Y:S01]  /*04a0*/  LDS R22, [R16+0x340] ;  /* 0x0003400010167984 */ /* 0x000f220000000800 */
[----:B0-----:R-:W-:-:S03]  /*04b0*/  FFMA R27, R8, R21, R27 ;  /* 0x00000015081b7223 */ /* 0x001fc6000000001b */
[----:B------:R-:W0:Y:S04]  /*04c0*/  LDS R21, [R16+0x380] ;  /* 0x0003800010157984 */ /* 0x000e280000000800 */
[----:B------:R-:W5:Y:S01]  /*04d0*/  LDS R8, [R16+0x3c0] ;  /* 0x0003c00010087984 */ /* 0x000f620000000800 */
[----:B------:R-:W-:Y:S01]  /*04e0*/  FFMA R24, R24, R9, R27 ;  /* 0x0000000918187223 */ /* 0x000fe2000000001b */
[----:B------:R-:W-:-:S03]  /*04f0*/  I2FP.F32.U32 R9, R19 ;  /* 0x0000001300097245 */ /* 0x000fc60000201000 */
[----:B-1----:R-:W-:Y:S01]  /*0500*/  FFMA R23, R23, R10, R24 ;  /* 0x0000000a17177223 */ /* 0x002fe20000000018 */
[----:B------:R-:W-:Y:S01]  /*0510*/  BAR.SYNC.DEFER_BLOCKING 0x0 ;  /* 0x0000000000007b1d */ /* 0x000fe20000010000 */
[----:B------:R-:W-:Y:S02]  /*0520*/  FSETP.GT.AND P0, PT, R2, R9, PT ;  /* 0x000000090200720b */ /* 0x000fe40003f04000 */
[----:B--2---:R-:W-:-:S04]  /*0530*/  FFMA R11, R20, R11, R23 ;  /* 0x0000000b140b7223 */ /* 0x004fc80000000017 */
[----:B---3--:R-:W-:-:S04]  /*0540*/  FFMA R11, R4, R25, R11 ;  /* 0x00000019040b7223 */ /* 0x008fc8000000000b */
[----:B----4-:R-:W-:-:S04]  /*0550*/  FFMA R22, R22, R5, R11 ;  /* 0x0000000516167223 */ /* 0x010fc8000000000b */
[----:B0-----:R-:W-:-:S04]  /*0560*/  FFMA R21, R21, R6, R22 ;  /* 0x0000000615157223 */ /* 0x001fc80000000016 */
[----:B-----5:R-:W-:Y:S01]  /*0570*/  FFMA R21, R8, R7, R21 ;  /* 0x0000000708157223 */ /* 0x020fe20000000015 */
[----:B------:R-:W-:Y:S06]  /*0580*/  @P0 BRA `(.L_x_1) ;  /* 0xfffffffc00100947 */ /* 0x000fec000383ffff */
.L_x_0:
[----:B------:R-:W-:-:S13]  /*0590*/  ISETP.GE.AND P0, PT, R14, UR4, PT ;  /* 0x000000040e007c0c */ /* 0x000fda000bf06270 */
[----:B------:R-:W-:Y:S05]  /*05a0*/  @P0 EXIT ;  /* 0x000000000000094d */ /* 0x000fea0003800000 */
[----:B------:R-:W0:Y:S01]  /*05b0*/  LDC.64 R4, c[0x0][0x390] ;  /* 0x0000e400ff047b82 */ /* 0x000e220000000a00 */
[----:B------:R-:W-:-:S04]  /*05c0*/  IMAD R3, R3, UR4, R12 ;  /* 0x0000000403037c24 */ /* 0x000fc8000f8e020c */
[----:B0-----:R-:W-:-:S05]  /*05d0*/  IMAD.WIDE.U32 R2, R3, 0x4, R4 ;  /* 0x0000000403027825 */ /* 0x001fca00078e0004 */
[----:B------:R-:W-:Y:S01]  /*05e0*/  STG.E desc[UR8][R2.64], R21 ;  /* 0x0000001502007986 */ /* 0x000fe2000c101908 */
[----:B------:R-:W-:Y:S05]  /*05f0*/  EXIT ;  /* 0x000000000000794d */ /* 0x000fea0003800000 */
.L_x_2:
[----:B------:R-:W-:-:S00]  /*0600*/  BRA `(.L_x_2) ;  /* 0xfffffffc00fc7947 */ /* 0x000fc0000383ffff */
[----:B------:R-:W-:-:S00]  /*0610*/  NOP ;  /* 0x0000000000007918 */ /* 0x000fc00000000000 */
        /* <DEDUP_REMOVED lines=14> */
.L_x_3:


//--------------------- .nv.shared._Z22MatMulKernelCornerTunePfS_S_i --------------------------
	.section	.nv.shared._Z22MatMulKernelCornerTunePfS_S_i,"aw",@nobits
	.sectionflags	@""
	.align	4
.nv.shared._Z22MatMulKernelCornerTunePfS_S_i:
	.zero		3072


//--------------------- .nv.shared.reserved.0     --------------------------
	.section	.nv.shared.reserved.0,"aw",@nobits
	.weak		__nv_reservedSMEM_offset_0_alias
	.size		__nv_reservedSMEM_offset_0_alias, 0, 64
	.other		__nv_reservedSMEM_offset_0_alias,@"STO_CUDA_RESERVED_SHARED STV_DEFAULT"
__nv_reservedSMEM_offset_0_alias:
	.zero		0
	.zero		64


//--------------------- .nv.constant0._Z22MatMulKernelCornerTunePfS_S_i --------------------------
	.section	.nv.constant0._Z22MatMulKernelCornerTunePfS_S_i,"a",@progbits
	.sectionflags	@""
	.align	4
.nv.constant0._Z22MatMulKernelCornerTunePfS_S_i:
	.zero		924


//--------------------- SYMBOLS --------------------------

	.type		.nv.reservedSmem.offset0,@object
	.size		.nv.reservedSmem.offset0,0x4
	.type		.nv.reservedSmem.cap,@object
	.size		.nv.reservedSmem.cap,0x4
